//
// Generated by NVIDIA NVVM Compiler
//
// Compiler Build ID: CL-36424714
// Cuda compilation tools, release 13.0, V13.0.88
// Based on NVVM 20.0.0
//

.version 9.0
.target sm_100
.address_size 64

	// .globl	_ZN3cub18CUB_300001_SM_10006detail11EmptyKernelIvEEvv
.global .align 1 .b8 _ZN40_INTERNAL_b14643c3_4_k_cu_11a96827_750904cuda3std3__45__cpo5beginE[1];
.global .align 1 .b8 _ZN40_INTERNAL_b14643c3_4_k_cu_11a96827_750904cuda3std3__45__cpo3endE[1];
.global .align 1 .b8 _ZN40_INTERNAL_b14643c3_4_k_cu_11a96827_750904cuda3std3__45__cpo6cbeginE[1];
.global .align 1 .b8 _ZN40_INTERNAL_b14643c3_4_k_cu_11a96827_750904cuda3std3__45__cpo4cendE[1];
.global .align 1 .b8 _ZN40_INTERNAL_b14643c3_4_k_cu_11a96827_750904cuda3std3__45__cpo6rbeginE[1];
.global .align 1 .b8 _ZN40_INTERNAL_b14643c3_4_k_cu_11a96827_750904cuda3std3__45__cpo4rendE[1];
.global .align 1 .b8 _ZN40_INTERNAL_b14643c3_4_k_cu_11a96827_750904cuda3std3__45__cpo7crbeginE[1];
.global .align 1 .b8 _ZN40_INTERNAL_b14643c3_4_k_cu_11a96827_750904cuda3std3__45__cpo5crendE[1];
.global .align 1 .b8 _ZN40_INTERNAL_b14643c3_4_k_cu_11a96827_750904cuda3std3__442_GLOBAL__N__b14643c3_4_k_cu_11a96827_750906ignoreE[1];
.global .align 1 .b8 _ZN40_INTERNAL_b14643c3_4_k_cu_11a96827_750904cuda3std3__419piecewise_constructE[1];
.global .align 1 .b8 _ZN40_INTERNAL_b14643c3_4_k_cu_11a96827_750904cuda3std3__48in_placeE[1];
.global .align 1 .b8 _ZN40_INTERNAL_b14643c3_4_k_cu_11a96827_750904cuda3std3__420unreachable_sentinelE[1];
.global .align 1 .b8 _ZN40_INTERNAL_b14643c3_4_k_cu_11a96827_750904cuda3std3__47nulloptE[1];
.global .align 1 .b8 _ZN40_INTERNAL_b14643c3_4_k_cu_11a96827_750904cuda3std3__48unexpectE[1];
.global .align 1 .b8 _ZN40_INTERNAL_b14643c3_4_k_cu_11a96827_750904cuda3std6ranges3__45__cpo4swapE[1];
.global .align 1 .b8 _ZN40_INTERNAL_b14643c3_4_k_cu_11a96827_750904cuda3std6ranges3__45__cpo9iter_moveE[1];
.global .align 1 .b8 _ZN40_INTERNAL_b14643c3_4_k_cu_11a96827_750904cuda3std6ranges3__45__cpo5beginE[1];
.global .align 1 .b8 _ZN40_INTERNAL_b14643c3_4_k_cu_11a96827_750904cuda3std6ranges3__45__cpo3endE[1];
.global .align 1 .b8 _ZN40_INTERNAL_b14643c3_4_k_cu_11a96827_750904cuda3std6ranges3__45__cpo6cbeginE[1];
.global .align 1 .b8 _ZN40_INTERNAL_b14643c3_4_k_cu_11a96827_750904cuda3std6ranges3__45__cpo4cendE[1];
.global .align 1 .b8 _ZN40_INTERNAL_b14643c3_4_k_cu_11a96827_750904cuda3std6ranges3__45__cpo7advanceE[1];
.global .align 1 .b8 _ZN40_INTERNAL_b14643c3_4_k_cu_11a96827_750904cuda3std6ranges3__45__cpo9iter_swapE[1];
.global .align 1 .b8 _ZN40_INTERNAL_b14643c3_4_k_cu_11a96827_750904cuda3std6ranges3__45__cpo4nextE[1];
.global .align 1 .b8 _ZN40_INTERNAL_b14643c3_4_k_cu_11a96827_750904cuda3std6ranges3__45__cpo4prevE[1];
.global .align 1 .b8 _ZN40_INTERNAL_b14643c3_4_k_cu_11a96827_750904cuda3std6ranges3__45__cpo4dataE[1];
.global .align 1 .b8 _ZN40_INTERNAL_b14643c3_4_k_cu_11a96827_750904cuda3std6ranges3__45__cpo5cdataE[1];
.global .align 1 .b8 _ZN40_INTERNAL_b14643c3_4_k_cu_11a96827_750904cuda3std6ranges3__45__cpo4sizeE[1];
.global .align 1 .b8 _ZN40_INTERNAL_b14643c3_4_k_cu_11a96827_750904cuda3std6ranges3__45__cpo5ssizeE[1];
.global .align 1 .b8 _ZN40_INTERNAL_b14643c3_4_k_cu_11a96827_750904cuda3std6ranges3__45__cpo8distanceE[1];
.global .align 1 .b8 _ZN40_INTERNAL_b14643c3_4_k_cu_11a96827_750906thrust24THRUST_300001_SM_1000_NS6system6detail10sequential3seqE[1];
.global .align 1 .b8 _ZN40_INTERNAL_b14643c3_4_k_cu_11a96827_750906thrust24THRUST_300001_SM_1000_NS12placeholders2_1E[1];
.global .align 1 .b8 _ZN40_INTERNAL_b14643c3_4_k_cu_11a96827_750906thrust24THRUST_300001_SM_1000_NS12placeholders2_2E[1];
.global .align 1 .b8 _ZN40_INTERNAL_b14643c3_4_k_cu_11a96827_750906thrust24THRUST_300001_SM_1000_NS12placeholders2_3E[1];
.global .align 1 .b8 _ZN40_INTERNAL_b14643c3_4_k_cu_11a96827_750906thrust24THRUST_300001_SM_1000_NS12placeholders2_4E[1];
.global .align 1 .b8 _ZN40_INTERNAL_b14643c3_4_k_cu_11a96827_750906thrust24THRUST_300001_SM_1000_NS12placeholders2_5E[1];
.global .align 1 .b8 _ZN40_INTERNAL_b14643c3_4_k_cu_11a96827_750906thrust24THRUST_300001_SM_1000_NS12placeholders2_6E[1];
.global .align 1 .b8 _ZN40_INTERNAL_b14643c3_4_k_cu_11a96827_750906thrust24THRUST_300001_SM_1000_NS12placeholders2_7E[1];
.global .align 1 .b8 _ZN40_INTERNAL_b14643c3_4_k_cu_11a96827_750906thrust24THRUST_300001_SM_1000_NS12placeholders2_8E[1];
.global .align 1 .b8 _ZN40_INTERNAL_b14643c3_4_k_cu_11a96827_750906thrust24THRUST_300001_SM_1000_NS12placeholders2_9E[1];
.global .align 1 .b8 _ZN40_INTERNAL_b14643c3_4_k_cu_11a96827_750906thrust24THRUST_300001_SM_1000_NS12placeholders3_10E[1];

.visible .entry _ZN3cub18CUB_300001_SM_10006detail11EmptyKernelIvEEvv()
{


	ret;

}


// ===== COMPILED SASS (sm_100) =====

	.target	sm_100

	.elftype	@"ET_EXEC"


//--------------------- .note.nv.tkinfo           --------------------------
	.section	.note.nv.tkinfo,"",@"SHT_NOTE"
	.sectionflags	@"SHF_NOTE_NV_TKINFO"
	.tkinfo
        /*0018*/ 	.word	0x00000002
        /*0030*/ 	.string	""
        /*0030*/ 	.string	"ptxas"
        /*0030*/ 	.string	"Cuda compilation tools, release 13.0, V13.0.88"
        /*0030*/ 	.string	"Build cuda_13.0.r13.0/compiler.36424714_0"
        /*0030*/ 	.string	"-arch sm_100 -m 64 "



//--------------------- .note.nv.cuinfo           --------------------------
	.section	.note.nv.cuinfo,"",@"SHT_NOTE"
	.sectionflags	@"SHF_NOTE_NV_CUINFO"
        /*0018*/ 	.short	0x0002
        /*001a*/ 	.short	0x0064
        /*001c*/ 	.short	0x0082
	.zero		2


//--------------------- .nv.info                  --------------------------
	.section	.nv.info,"",@"SHT_CUDA_INFO"
	.align	4


	//----- nvinfo : EIATTR_REGCOUNT
	.align		4
        /*0000*/ 	.byte	0x04, 0x2f
        /*0002*/ 	.short	(.L_41 - .L_40)
	.align		4
.L_40:
        /*0004*/ 	.word	index@(_ZN3cub18CUB_300001_SM_10006detail11EmptyKernelIvEEvv)
        /*0008*/ 	.word	0x00000004


	//----- nvinfo : EIATTR_FRAME_SIZE
	.align		4
.L_41:
        /*000c*/ 	.byte	0x04, 0x11
        /*000e*/ 	.short	(.L_43 - .L_42)
	.align		4
.L_42:
        /*0010*/ 	.word	index@(_ZN3cub18CUB_300001_SM_10006detail11EmptyKernelIvEEvv)
        /*0014*/ 	.word	0x00000000


	//----- nvinfo : EIATTR_MIN_STACK_SIZE
	.align		4
.L_43:
        /*0018*/ 	.byte	0x04, 0x12
        /*001a*/ 	.short	(.L_45 - .L_44)
	.align		4
.L_44:
        /*001c*/ 	.word	index@(_ZN3cub18CUB_300001_SM_10006detail11EmptyKernelIvEEvv)
        /*0020*/ 	.word	0x00000000
.L_45:


//--------------------- .nv.compat                --------------------------
	.section	.nv.compat,"",@"SHT_CUDA_COMPAT_INFO"
	.align	4
        /*0000*/ 	.byte	0x02, 0x09, 0x00, 0x00, 0x02, 0x02, 0x01, 0x00, 0x02, 0x05, 0x05, 0x00, 0x03, 0x07, 0x01, 0x01
        /*0010*/ 	.byte	0x02, 0x03, 0x00, 0x00, 0x02, 0x06, 0x01, 0x00, 0x04, 0x0b, 0x08, 0x00, 0x09, 0x00, 0x00, 0x00
        /*0020*/ 	.byte	0x00, 0x00, 0x00, 0x00


//--------------------- .nv.info._ZN3cub18CUB_300001_SM_10006detail11EmptyKernelIvEEvv --------------------------
	.section	.nv.info._ZN3cub18CUB_300001_SM_10006detail11EmptyKernelIvEEvv,"",@"SHT_CUDA_INFO"
	.sectionflags	@""
	.align	4


	//----- nvinfo : EIATTR_CUDA_API_VERSION
	.align		4
        /*0000*/ 	.byte	0x04, 0x37
        /*0002*/ 	.short	(.L_47 - .L_46)
.L_46:
        /*0004*/ 	.word	0x00000082


	//----- nvinfo : EIATTR_SPARSE_MMA_MASK
	.align		4
.L_47:
        /*0008*/ 	.byte	0x03, 0x50
        /*000a*/ 	.short	0x0000


	//----- nvinfo : EIATTR_MAXREG_COUNT
	.align		4
        /*000c*/ 	.byte	0x03, 0x1b
        /*000e*/ 	.short	0x00ff


	//----- nvinfo : EIATTR_MERCURY_ISA_VERSION
	.align		4
        /*0010*/ 	.byte	0x03, 0x5f
        /*0012*/ 	.short	0x0101


	//----- nvinfo : EIATTR_VRC_CTA_INIT_COUNT
	.align		4
        /*0014*/ 	.byte	0x02, 0x4a
	.zero		1
	.zero		1


	//----- nvinfo : EIATTR_EXIT_INSTR_OFFSETS
	.align		4
        /*0018*/ 	.byte	0x04, 0x1c
        /*001a*/ 	.short	(.L_49 - .L_48)


	//   ....[0]....
.L_48:
        /*001c*/ 	.word	0x00000010


	//----- nvinfo : EIATTR_SW_WAR
	.align		4
.L_49:
        /*0020*/ 	.byte	0x04, 0x36
        /*0022*/ 	.short	(.L_51 - .L_50)
.L_50:
        /*0024*/ 	.word	0x00000008
.L_51:


//--------------------- .nv.callgraph             --------------------------
	.section	.nv.callgraph,"",@"SHT_CUDA_CALLGRAPH"
	.align	4
	.sectionentsize	8
	.align		4
        /*0000*/ 	.word	0x00000000
	.align		4
        /*0004*/ 	.word	0xffffffff
	.align		4
        /*0008*/ 	.word	0x00000000
	.align		4
        /*000c*/ 	.word	0xfffffffe
	.align		4
        /*0010*/ 	.word	0x00000000
	.align		4
        /*0014*/ 	.word	0xfffffffd
	.align		4
        /*0018*/ 	.word	0x00000000
	.align		4
        /*001c*/ 	.word	0xfffffffc


//--------------------- .nv.constant4             --------------------------
	.section	.nv.constant4,"a",@progbits
	.align	8
	.align		8
.nv.constant4:
        /*0000*/ 	.dword	_ZN40_INTERNAL_b14643c3_4_k_cu_11a96827_754134cuda3std3__45__cpo5beginE
	.align		8
        /*0008*/ 	.dword	_ZN40_INTERNAL_b14643c3_4_k_cu_11a96827_754134cuda3std3__45__cpo3endE
	.align		8
        /*0010*/ 	.dword	_ZN40_INTERNAL_b14643c3_4_k_cu_11a96827_754134cuda3std3__45__cpo6cbeginE
	.align		8
        /*0018*/ 	.dword	_ZN40_INTERNAL_b14643c3_4_k_cu_11a96827_754134cuda3std3__45__cpo4cendE
	.align		8
        /*0020*/ 	.dword	_ZN40_INTERNAL_b14643c3_4_k_cu_11a96827_754134cuda3std3__45__cpo6rbeginE
	.align		8
        /*0028*/ 	.dword	_ZN40_INTERNAL_b14643c3_4_k_cu_11a96827_754134cuda3std3__45__cpo4rendE
	.align		8
        /*0030*/ 	.dword	_ZN40_INTERNAL_b14643c3_4_k_cu_11a96827_754134cuda3std3__45__cpo7crbeginE
	.align		8
        /*0038*/ 	.dword	_ZN40_INTERNAL_b14643c3_4_k_cu_11a96827_754134cuda3std3__45__cpo5crendE
	.align		8
        /*0040*/ 	.dword	_ZN40_INTERNAL_b14643c3_4_k_cu_11a96827_754134cuda3std3__442_GLOBAL__N__b14643c3_4_k_cu_11a96827_754136ignoreE
	.align		8
        /*0048*/ 	.dword	_ZN40_INTERNAL_b14643c3_4_k_cu_11a96827_754134cuda3std3__419piecewise_constructE
	.align		8
        /*0050*/ 	.dword	_ZN40_INTERNAL_b14643c3_4_k_cu_11a96827_754134cuda3std3__48in_placeE
	.align		8
        /*0058*/ 	.dword	_ZN40_INTERNAL_b14643c3_4_k_cu_11a96827_754134cuda3std3__420unreachable_sentinelE
	.align		8
        /*0060*/ 	.dword	_ZN40_INTERNAL_b14643c3_4_k_cu_11a96827_754134cuda3std3__47nulloptE
	.align		8
        /*0068*/ 	.dword	_ZN40_INTERNAL_b14643c3_4_k_cu_11a96827_754134cuda3std3__48unexpectE
	.align		8
        /*0070*/ 	.dword	_ZN40_INTERNAL_b14643c3_4_k_cu_11a96827_754134cuda3std6ranges3__45__cpo4swapE
	.align		8
        /*0078*/ 	.dword	_ZN40_INTERNAL_b14643c3_4_k_cu_11a96827_754134cuda3std6ranges3__45__cpo9iter_moveE
	.align		8
        /*0080*/ 	.dword	_ZN40_INTERNAL_b14643c3_4_k_cu_11a96827_754134cuda3std6ranges3__45__cpo5beginE
	.align		8
        /*0088*/ 	.dword	_ZN40_INTERNAL_b14643c3_4_k_cu_11a96827_754134cuda3std6ranges3__45__cpo3endE
	.align		8
        /*0090*/ 	.dword	_ZN40_INTERNAL_b14643c3_4_k_cu_11a96827_754134cuda3std6ranges3__45__cpo6cbeginE
	.align		8
        /*0098*/ 	.dword	_ZN40_INTERNAL_b14643c3_4_k_cu_11a96827_754134cuda3std6ranges3__45__cpo4cendE
	.align		8
        /*00a0*/ 	.dword	_ZN40_INTERNAL_b14643c3_4_k_cu_11a96827_754134cuda3std6ranges3__45__cpo7advanceE
	.align		8
        /*00a8*/ 	.dword	_ZN40_INTERNAL_b14643c3_4_k_cu_11a96827_754134cuda3std6ranges3__45__cpo9iter_swapE
	.align		8
        /*00b0*/ 	.dword	_ZN40_INTERNAL_b14643c3_4_k_cu_11a96827_754134cuda3std6ranges3__45__cpo4nextE
	.align		8
        /*00b8*/ 	.dword	_ZN40_INTERNAL_b14643c3_4_k_cu_11a96827_754134cuda3std6ranges3__45__cpo4prevE
	.align		8
        /*00c0*/ 	.dword	_ZN40_INTERNAL_b14643c3_4_k_cu_11a96827_754134cuda3std6ranges3__45__cpo4dataE
	.align		8
        /*00c8*/ 	.dword	_ZN40_INTERNAL_b14643c3_4_k_cu_11a96827_754134cuda3std6ranges3__45__cpo5cdataE
	.align		8
        /*00d0*/ 	.dword	_ZN40_INTERNAL_b14643c3_4_k_cu_11a96827_754134cuda3std6ranges3__45__cpo4sizeE
	.align		8
        /*00d8*/ 	.dword	_ZN40_INTERNAL_b14643c3_4_k_cu_11a96827_754134cuda3std6ranges3__45__cpo5ssizeE
	.align		8
        /*00e0*/ 	.dword	_ZN40_INTERNAL_b14643c3_4_k_cu_11a96827_754134cuda3std6ranges3__45__cpo8distanceE
	.align		8
        /*00e8*/ 	.dword	_ZN40_INTERNAL_b14643c3_4_k_cu_11a96827_754136thrust24THRUST_300001_SM_1000_NS6system6detail10sequential3seqE
	.align		8
        /*00f0*/ 	.dword	_ZN40_INTERNAL_b14643c3_4_k_cu_11a96827_754136thrust24THRUST_300001_SM_1000_NS12placeholders2_1E
	.align		8
        /*00f8*/ 	.dword	_ZN40_INTERNAL_b14643c3_4_k_cu_11a96827_754136thrust24THRUST_300001_SM_1000_NS12placeholders2_2E
	.align		8
        /*0100*/ 	.dword	_ZN40_INTERNAL_b14643c3_4_k_cu_11a96827_754136thrust24THRUST_300001_SM_1000_NS12placeholders2_3E
	.align		8
        /*0108*/ 	.dword	_ZN40_INTERNAL_b14643c3_4_k_cu_11a96827_754136thrust24THRUST_300001_SM_1000_NS12placeholders2_4E
	.align		8
        /*0110*/ 	.dword	_ZN40_INTERNAL_b14643c3_4_k_cu_11a96827_754136thrust24THRUST_300001_SM_1000_NS12placeholders2_5E
	.align		8
        /*0118*/ 	.dword	_ZN40_INTERNAL_b14643c3_4_k_cu_11a96827_754136thrust24THRUST_300001_SM_1000_NS12placeholders2_6E
	.align		8
        /*0120*/ 	.dword	_ZN40_INTERNAL_b14643c3_4_k_cu_11a96827_754136thrust24THRUST_300001_SM_1000_NS12placeholders2_7E
	.align		8
        /*0128*/ 	.dword	_ZN40_INTERNAL_b14643c3_4_k_cu_11a96827_754136thrust24THRUST_300001_SM_1000_NS12placeholders2_8E
	.align		8
        /*0130*/ 	.dword	_ZN40_INTERNAL_b14643c3_4_k_cu_11a96827_754136thrust24THRUST_300001_SM_1000_NS12placeholders2_9E
	.align		8
        /*0138*/ 	.dword	_ZN40_INTERNAL_b14643c3_4_k_cu_11a96827_754136thrust24THRUST_300001_SM_1000_NS12placeholders3_10E


//--------------------- .text._ZN3cub18CUB_300001_SM_10006detail11EmptyKernelIvEEvv --------------------------
	.section	.text._ZN3cub18CUB_300001_SM_10006detail11EmptyKernelIvEEvv,"ax",@progbits
	.align	128
        .global         _ZN3cub18CUB_300001_SM_10006detail11EmptyKernelIvEEvv
        .type           _ZN3cub18CUB_300001_SM_10006detail11EmptyKernelIvEEvv,@function
        .size           _ZN3cub18CUB_300001_SM_10006detail11EmptyKernelIvEEvv,(.L_x_1 - _ZN3cub18CUB_300001_SM_10006detail11EmptyKernelIvEEvv)
        .other          _ZN3cub18CUB_300001_SM_10006detail11EmptyKernelIvEEvv,@"STO_CUDA_ENTRY STV_DEFAULT"
_ZN3cub18CUB_300001_SM_10006detail11EmptyKernelIvEEvv:
.text._ZN3cub18CUB_300001_SM_10006detail11EmptyKernelIvEEvv:
[----:B------:R-:W-:Y:S01]  /*0000*/  LDC R1, c[0x0][0x37c] ;  /* 0x0000df00ff017b82 */ /* 0x000fe20000000800 */
[----:B------:R-:W-:Y:S05]  /*0010*/  EXIT ;  /* 0x000000000000794d */ /* 0x000fea0003800000 */
.L_x_0:
[----:B------:R-:W-:-:S00]  /*0020*/  BRA `(.L_x_0) ;  /* 0xfffffffc00fc7947 */ /* 0x000fc0000383ffff */
[----:B------:R-:W-:-:S00]  /*0030*/  NOP ;  /* 0x0000000000007918 */ /* 0x000fc00000000000 */
        /* <DEDUP_REMOVED lines=12> */
.L_x_1:


//--------------------- .nv.shared.reserved.0     --------------------------
	.section	.nv.shared.reserved.0,"aw",@nobits
	.weak		__nv_reservedSMEM_offset_0_alias
	.size		__nv_reservedSMEM_offset_0_alias, 0, 64
	.other		__nv_reservedSMEM_offset_0_alias,@"STO_CUDA_RESERVED_SHARED STV_DEFAULT"
__nv_reservedSMEM_offset_0_alias:
	.zero		0
	.zero		64


//--------------------- .nv.global                --------------------------
	.section	.nv.global,"aw",@nobits
.nv.global:
	.type		_ZN40_INTERNAL_b14643c3_4_k_cu_11a96827_754136thrust24THRUST_300001_SM_1000_NS12placeholders2_5E,@object
	.size		_ZN40_INTERNAL_b14643c3_4_k_cu_11a96827_754136thrust24THRUST_300001_SM_1000_NS12placeholders2_5E,(_ZN40_INTERNAL_b14643c3_4_k_cu_11a96827_754134cuda3std3__45__cpo6cbeginE - _ZN40_INTERNAL_b14643c3_4_k_cu_11a96827_754136thrust24THRUST_300001_SM_1000_NS12placeholders2_5E)
_ZN40_INTERNAL_b14643c3_4_k_cu_11a96827_754136thrust24THRUST_300001_SM_1000_NS12placeholders2_5E:
	.zero		1
	.type		_ZN40_INTERNAL_b14643c3_4_k_cu_11a96827_754134cuda3std3__45__cpo6cbeginE,@object
	.size		_ZN40_INTERNAL_b14643c3_4_k_cu_11a96827_754134cuda3std3__45__cpo6cbeginE,(_ZN40_INTERNAL_b14643c3_4_k_cu_11a96827_754134cuda3std6ranges3__45__cpo6cbeginE - _ZN40_INTERNAL_b14643c3_4_k_cu_11a96827_754134cuda3std3__45__cpo6cbeginE)
_ZN40_INTERNAL_b14643c3_4_k_cu_11a96827_754134cuda3std3__45__cpo6cbeginE:
	.zero		1
	.type		_ZN40_INTERNAL_b14643c3_4_k_cu_11a96827_754134cuda3std6ranges3__45__cpo6cbeginE,@object
	.size		_ZN40_INTERNAL_b14643c3_4_k_cu_11a96827_754134cuda3std6ranges3__45__cpo6cbeginE,(_ZN40_INTERNAL_b14643c3_4_k_cu_11a96827_754134cuda3std3__48in_placeE - _ZN40_INTERNAL_b14643c3_4_k_cu_11a96827_754134cuda3std6ranges3__45__cpo6cbeginE)
_ZN40_INTERNAL_b14643c3_4_k_cu_11a96827_754134cuda3std6ranges3__45__cpo6cbeginE:
	.zero		1
	.type		_ZN40_INTERNAL_b14643c3_4_k_cu_11a96827_754134cuda3std3__48in_placeE,@object
	.size		_ZN40_INTERNAL_b14643c3_4_k_cu_11a96827_754134cuda3std3__48in_placeE,(_ZN40_INTERNAL_b14643c3_4_k_cu_11a96827_754134cuda3std6ranges3__45__cpo4sizeE - _ZN40_INTERNAL_b14643c3_4_k_cu_11a96827_754134cuda3std3__48in_placeE)
_ZN40_INTERNAL_b14643c3_4_k_cu_11a96827_754134cuda3std3__48in_placeE:
	.zero		1
	.type		_ZN40_INTERNAL_b14643c3_4_k_cu_11a96827_754134cuda3std6ranges3__45__cpo4sizeE,@object
	.size		_ZN40_INTERNAL_b14643c3_4_k_cu_11a96827_754134cuda3std6ranges3__45__cpo4sizeE,(_ZN40_INTERNAL_b14643c3_4_k_cu_11a96827_754136thrust24THRUST_300001_SM_1000_NS12placeholders2_9E - _ZN40_INTERNAL_b14643c3_4_k_cu_11a96827_754134cuda3std6ranges3__45__cpo4sizeE)
_ZN40_INTERNAL_b14643c3_4_k_cu_11a96827_754134cuda3std6ranges3__45__cpo4sizeE:
	.zero		1
	.type		_ZN40_INTERNAL_b14643c3_4_k_cu_11a96827_754136thrust24THRUST_300001_SM_1000_NS12placeholders2_9E,@object
	.size		_ZN40_INTERNAL_b14643c3_4_k_cu_11a96827_754136thrust24THRUST_300001_SM_1000_NS12placeholders2_9E,(_ZN40_INTERNAL_b14643c3_4_k_cu_11a96827_754134cuda3std3__45__cpo7crbeginE - _ZN40_INTERNAL_b14643c3_4_k_cu_11a96827_754136thrust24THRUST_300001_SM_1000_NS12placeholders2_9E)
_ZN40_INTERNAL_b14643c3_4_k_cu_11a96827_754136thrust24THRUST_300001_SM_1000_NS12placeholders2_9E:
	.zero		1
	.type		_ZN40_INTERNAL_b14643c3_4_k_cu_11a96827_754134cuda3std3__45__cpo7crbeginE,@object
	.size		_ZN40_INTERNAL_b14643c3_4_k_cu_11a96827_754134cuda3std3__45__cpo7crbeginE,(_ZN40_INTERNAL_b14643c3_4_k_cu_11a96827_754134cuda3std6ranges3__45__cpo4nextE - _ZN40_INTERNAL_b14643c3_4_k_cu_11a96827_754134cuda3std3__45__cpo7crbeginE)
_ZN40_INTERNAL_b14643c3_4_k_cu_11a96827_754134cuda3std3__45__cpo7crbeginE:
	.zero		1
	.type		_ZN40_INTERNAL_b14643c3_4_k_cu_11a96827_754134cuda3std6ranges3__45__cpo4nextE,@object
	.size		_ZN40_INTERNAL_b14643c3_4_k_cu_11a96827_754134cuda3std6ranges3__45__cpo4nextE,(_ZN40_INTERNAL_b14643c3_4_k_cu_11a96827_754134cuda3std6ranges3__45__cpo4swapE - _ZN40_INTERNAL_b14643c3_4_k_cu_11a96827_754134cuda3std6ranges3__45__cpo4nextE)
_ZN40_INTERNAL_b14643c3_4_k_cu_11a96827_754134cuda3std6ranges3__45__cpo4nextE:
	.zero		1
	.type		_ZN40_INTERNAL_b14643c3_4_k_cu_11a96827_754134cuda3std6ranges3__45__cpo4swapE,@object
	.size		_ZN40_INTERNAL_b14643c3_4_k_cu_11a96827_754134cuda3std6ranges3__45__cpo4swapE,(_ZN40_INTERNAL_b14643c3_4_k_cu_11a96827_754136thrust24THRUST_300001_SM_1000_NS12placeholders2_1E - _ZN40_INTERNAL_b14643c3_4_k_cu_11a96827_754134cuda3std6ranges3__45__cpo4swapE)
_ZN40_INTERNAL_b14643c3_4_k_cu_11a96827_754134cuda3std6ranges3__45__cpo4swapE:
	.zero		1
	.type		_ZN40_INTERNAL_b14643c3_4_k_cu_11a96827_754136thrust24THRUST_300001_SM_1000_NS12placeholders2_1E,@object
	.size		_ZN40_INTERNAL_b14643c3_4_k_cu_11a96827_754136thrust24THRUST_300001_SM_1000_NS12placeholders2_1E,(_ZN40_INTERNAL_b14643c3_4_k_cu_11a96827_754136thrust24THRUST_300001_SM_1000_NS12placeholders2_3E - _ZN40_INTERNAL_b14643c3_4_k_cu_11a96827_754136thrust24THRUST_300001_SM_1000_NS12placeholders2_1E)
_ZN40_INTERNAL_b14643c3_4_k_cu_11a96827_754136thrust24THRUST_300001_SM_1000_NS12placeholders2_1E:
	.zero		1
	.type		_ZN40_INTERNAL_b14643c3_4_k_cu_11a96827_754136thrust24THRUST_300001_SM_1000_NS12placeholders2_3E,@object
	.size		_ZN40_INTERNAL_b14643c3_4_k_cu_11a96827_754136thrust24THRUST_300001_SM_1000_NS12placeholders2_3E,(_ZN40_INTERNAL_b14643c3_4_k_cu_11a96827_754134cuda3std3__45__cpo5beginE - _ZN40_INTERNAL_b14643c3_4_k_cu_11a96827_754136thrust24THRUST_300001_SM_1000_NS12placeholders2_3E)
_ZN40_INTERNAL_b14643c3_4_k_cu_11a96827_754136thrust24THRUST_300001_SM_1000_NS12placeholders2_3E:
	.zero		1
	.type		_ZN40_INTERNAL_b14643c3_4_k_cu_11a96827_754134cuda3std3__45__cpo5beginE,@object
	.size		_ZN40_INTERNAL_b14643c3_4_k_cu_11a96827_754134cuda3std3__45__cpo5beginE,(_ZN40_INTERNAL_b14643c3_4_k_cu_11a96827_754134cuda3std6ranges3__45__cpo5beginE - _ZN40_INTERNAL_b14643c3_4_k_cu_11a96827_754134cuda3std3__45__cpo5beginE)
_ZN40_INTERNAL_b14643c3_4_k_cu_11a96827_754134cuda3std3__45__cpo5beginE:
	.zero		1
	.type		_ZN40_INTERNAL_b14643c3_4_k_cu_11a96827_754134cuda3std6ranges3__45__cpo5beginE,@object
	.size		_ZN40_INTERNAL_b14643c3_4_k_cu_11a96827_754134cuda3std6ranges3__45__cpo5beginE,(_ZN40_INTERNAL_b14643c3_4_k_cu_11a96827_754134cuda3std3__442_GLOBAL__N__b14643c3_4_k_cu_11a96827_754136ignoreE - _ZN40_INTERNAL_b14643c3_4_k_cu_11a96827_754134cuda3std6ranges3__45__cpo5beginE)
_ZN40_INTERNAL_b14643c3_4_k_cu_11a96827_754134cuda3std6ranges3__45__cpo5beginE:
	.zero		1
	.type		_ZN40_INTERNAL_b14643c3_4_k_cu_11a96827_754134cuda3std3__442_GLOBAL__N__b14643c3_4_k_cu_11a96827_754136ignoreE,@object
	.size		_ZN40_INTERNAL_b14643c3_4_k_cu_11a96827_754134cuda3std3__442_GLOBAL__N__b14643c3_4_k_cu_11a96827_754136ignoreE,(_ZN40_INTERNAL_b14643c3_4_k_cu_11a96827_754134cuda3std6ranges3__45__cpo4dataE - _ZN40_INTERNAL_b14643c3_4_k_cu_11a96827_754134cuda3std3__442_GLOBAL__N__b14643c3_4_k_cu_11a96827_754136ignoreE)
_ZN40_INTERNAL_b14643c3_4_k_cu_11a96827_754134cuda3std3__442_GLOBAL__N__b14643c3_4_k_cu_11a96827_754136ignoreE:
	.zero		1
	.type		_ZN40_INTERNAL_b14643c3_4_k_cu_11a96827_754134cuda3std6ranges3__45__cpo4dataE,@object
	.size		_ZN40_INTERNAL_b14643c3_4_k_cu_11a96827_754134cuda3std6ranges3__45__cpo4dataE,(_ZN40_INTERNAL_b14643c3_4_k_cu_11a96827_754136thrust24THRUST_300001_SM_1000_NS12placeholders2_7E - _ZN40_INTERNAL_b14643c3_4_k_cu_11a96827_754134cuda3std6ranges3__45__cpo4dataE)
_ZN40_INTERNAL_b14643c3_4_k_cu_11a96827_754134cuda3std6ranges3__45__cpo4dataE:
	.zero		1
	.type		_ZN40_INTERNAL_b14643c3_4_k_cu_11a96827_754136thrust24THRUST_300001_SM_1000_NS12placeholders2_7E,@object
	.size		_ZN40_INTERNAL_b14643c3_4_k_cu_11a96827_754136thrust24THRUST_300001_SM_1000_NS12placeholders2_7E,(_ZN40_INTERNAL_b14643c3_4_k_cu_11a96827_754134cuda3std3__45__cpo6rbeginE - _ZN40_INTERNAL_b14643c3_4_k_cu_11a96827_754136thrust24THRUST_300001_SM_1000_NS12placeholders2_7E)
_ZN40_INTERNAL_b14643c3_4_k_cu_11a96827_754136thrust24THRUST_300001_SM_1000_NS12placeholders2_7E:
	.zero		1
	.type		_ZN40_INTERNAL_b14643c3_4_k_cu_11a96827_754134cuda3std3__45__cpo6rbeginE,@object
	.size		_ZN40_INTERNAL_b14643c3_4_k_cu_11a96827_754134cuda3std3__45__cpo6rbeginE,(_ZN40_INTERNAL_b14643c3_4_k_cu_11a96827_754134cuda3std6ranges3__45__cpo7advanceE - _ZN40_INTERNAL_b14643c3_4_k_cu_11a96827_754134cuda3std3__45__cpo6rbeginE)
_ZN40_INTERNAL_b14643c3_4_k_cu_11a96827_754134cuda3std3__45__cpo6rbeginE:
	.zero		1
	.type		_ZN40_INTERNAL_b14643c3_4_k_cu_11a96827_754134cuda3std6ranges3__45__cpo7advanceE,@object
	.size		_ZN40_INTERNAL_b14643c3_4_k_cu_11a96827_754134cuda3std6ranges3__45__cpo7advanceE,(_ZN40_INTERNAL_b14643c3_4_k_cu_11a96827_754134cuda3std3__47nulloptE - _ZN40_INTERNAL_b14643c3_4_k_cu_11a96827_754134cuda3std6ranges3__45__cpo7advanceE)
_ZN40_INTERNAL_b14643c3_4_k_cu_11a96827_754134cuda3std6ranges3__45__cpo7advanceE:
	.zero		1
	.type		_ZN40_INTERNAL_b14643c3_4_k_cu_11a96827_754134cuda3std3__47nulloptE,@object
	.size		_ZN40_INTERNAL_b14643c3_4_k_cu_11a96827_754134cuda3std3__47nulloptE,(_ZN40_INTERNAL_b14643c3_4_k_cu_11a96827_754134cuda3std6ranges3__45__cpo8distanceE - _ZN40_INTERNAL_b14643c3_4_k_cu_11a96827_754134cuda3std3__47nulloptE)
_ZN40_INTERNAL_b14643c3_4_k_cu_11a96827_754134cuda3std3__47nulloptE:
	.zero		1
	.type		_ZN40_INTERNAL_b14643c3_4_k_cu_11a96827_754134cuda3std6ranges3__45__cpo8distanceE,@object
	.size		_ZN40_INTERNAL_b14643c3_4_k_cu_11a96827_754134cuda3std6ranges3__45__cpo8distanceE,(_ZN40_INTERNAL_b14643c3_4_k_cu_11a96827_754136thrust24THRUST_300001_SM_1000_NS12placeholders2_6E - _ZN40_INTERNAL_b14643c3_4_k_cu_11a96827_754134cuda3std6ranges3__45__cpo8distanceE)
_ZN40_INTERNAL_b14643c3_4_k_cu_11a96827_754134cuda3std6ranges3__45__cpo8distanceE:
	.zero		1
	.type		_ZN40_INTERNAL_b14643c3_4_k_cu_11a96827_754136thrust24THRUST_300001_SM_1000_NS12placeholders2_6E,@object
	.size		_ZN40_INTERNAL_b14643c3_4_k_cu_11a96827_754136thrust24THRUST_300001_SM_1000_NS12placeholders2_6E,(_ZN40_INTERNAL_b14643c3_4_k_cu_11a96827_754134cuda3std3__45__cpo4cendE - _ZN40_INTERNAL_b14643c3_4_k_cu_11a96827_754136thrust24THRUST_300001_SM_1000_NS12placeholders2_6E)
_ZN40_INTERNAL_b14643c3_4_k_cu_11a96827_754136thrust24THRUST_300001_SM_1000_NS12placeholders2_6E:
	.zero		1
	.type		_ZN40_INTERNAL_b14643c3_4_k_cu_11a96827_754134cuda3std3__45__cpo4cendE,@object
	.size		_ZN40_INTERNAL_b14643c3_4_k_cu_11a96827_754134cuda3std3__45__cpo4cendE,(_ZN40_INTERNAL_b14643c3_4_k_cu_11a96827_754134cuda3std6ranges3__45__cpo4cendE - _ZN40_INTERNAL_b14643c3_4_k_cu_11a96827_754134cuda3std3__45__cpo4cendE)
_ZN40_INTERNAL_b14643c3_4_k_cu_11a96827_754134cuda3std3__45__cpo4cendE:
	.zero		1
	.type		_ZN40_INTERNAL_b14643c3_4_k_cu_11a96827_754134cuda3std6ranges3__45__cpo4cendE,@object
	.size		_ZN40_INTERNAL_b14643c3_4_k_cu_11a96827_754134cuda3std6ranges3__45__cpo4cendE,(_ZN40_INTERNAL_b14643c3_4_k_cu_11a96827_754134cuda3std3__420unreachable_sentinelE - _ZN40_INTERNAL_b14643c3_4_k_cu_11a96827_754134cuda3std6ranges3__45__cpo4cendE)
_ZN40_INTERNAL_b14643c3_4_k_cu_11a96827_754134cuda3std6ranges3__45__cpo4cendE:
	.zero		1
	.type		_ZN40_INTERNAL_b14643c3_4_k_cu_11a96827_754134cuda3std3__420unreachable_sentinelE,@object
	.size		_ZN40_INTERNAL_b14643c3_4_k_cu_11a96827_754134cuda3std3__420unreachable_sentinelE,(_ZN40_INTERNAL_b14643c3_4_k_cu_11a96827_754134cuda3std6ranges3__45__cpo5ssizeE - _ZN40_INTERNAL_b14643c3_4_k_cu_11a96827_754134cuda3std3__420unreachable_sentinelE)
_ZN40_INTERNAL_b14643c3_4_k_cu_11a96827_754134cuda3std3__420unreachable_sentinelE:
	.zero		1
	.type		_ZN40_INTERNAL_b14643c3_4_k_cu_11a96827_754134cuda3std6ranges3__45__cpo5ssizeE,@object
	.size		_ZN40_INTERNAL_b14643c3_4_k_cu_11a96827_754134cuda3std6ranges3__45__cpo5ssizeE,(_ZN40_INTERNAL_b14643c3_4_k_cu_11a96827_754136thrust24THRUST_300001_SM_1000_NS12placeholders3_10E - _ZN40_INTERNAL_b14643c3_4_k_cu_11a96827_754134cuda3std6ranges3__45__cpo5ssizeE)
_ZN40_INTERNAL_b14643c3_4_k_cu_11a96827_754134cuda3std6ranges3__45__cpo5ssizeE:
	.zero		1
	.type		_ZN40_INTERNAL_b14643c3_4_k_cu_11a96827_754136thrust24THRUST_300001_SM_1000_NS12placeholders3_10E,@object
	.size		_ZN40_INTERNAL_b14643c3_4_k_cu_11a96827_754136thrust24THRUST_300001_SM_1000_NS12placeholders3_10E,(_ZN40_INTERNAL_b14643c3_4_k_cu_11a96827_754134cuda3std3__45__cpo5crendE - _ZN40_INTERNAL_b14643c3_4_k_cu_11a96827_754136thrust24THRUST_300001_SM_1000_NS12placeholders3_10E)
_ZN40_INTERNAL_b14643c3_4_k_cu_11a96827_754136thrust24THRUST_300001_SM_1000_NS12placeholders3_10E:
	.zero		1
	.type		_ZN40_INTERNAL_b14643c3_4_k_cu_11a96827_754134cuda3std3__45__cpo5crendE,@object
	.size		_ZN40_INTERNAL_b14643c3_4_k_cu_11a96827_754134cuda3std3__45__cpo5crendE,(_ZN40_INTERNAL_b14643c3_4_k_cu_11a96827_754134cuda3std6ranges3__45__cpo4prevE - _ZN40_INTERNAL_b14643c3_4_k_cu_11a96827_754134cuda3std3__45__cpo5crendE)
_ZN40_INTERNAL_b14643c3_4_k_cu_11a96827_754134cuda3std3__45__cpo5crendE:
	.zero		1
	.type		_ZN40_INTERNAL_b14643c3_4_k_cu_11a96827_754134cuda3std6ranges3__45__cpo4prevE,@object
	.size		_ZN40_INTERNAL_b14643c3_4_k_cu_11a96827_754134cuda3std6ranges3__45__cpo4prevE,(_ZN40_INTERNAL_b14643c3_4_k_cu_11a96827_754134cuda3std6ranges3__45__cpo9iter_moveE - _ZN40_INTERNAL_b14643c3_4_k_cu_11a96827_754134cuda3std6ranges3__45__cpo4prevE)
_ZN40_INTERNAL_b14643c3_4_k_cu_11a96827_754134cuda3std6ranges3__45__cpo4prevE:
	.zero		1
	.type		_ZN40_INTERNAL_b14643c3_4_k_cu_11a96827_754134cuda3std6ranges3__45__cpo9iter_moveE,@object
	.size		_ZN40_INTERNAL_b14643c3_4_k_cu_11a96827_754134cuda3std6ranges3__45__cpo9iter_moveE,(_ZN40_INTERNAL_b14643c3_4_k_cu_11a96827_754136thrust24THRUST_300001_SM_1000_NS12placeholders2_2E - _ZN40_INTERNAL_b14643c3_4_k_cu_11a96827_754134cuda3std6ranges3__45__cpo9iter_moveE)
_ZN40_INTERNAL_b14643c3_4_k_cu_11a96827_754134cuda3std6ranges3__45__cpo9iter_moveE:
	.zero		1
	.type		_ZN40_INTERNAL_b14643c3_4_k_cu_11a96827_754136thrust24THRUST_300001_SM_1000_NS12placeholders2_2E,@object
	.size		_ZN40_INTERNAL_b14643c3_4_k_cu_11a96827_754136thrust24THRUST_300001_SM_1000_NS12placeholders2_2E,(_ZN40_INTERNAL_b14643c3_4_k_cu_11a96827_754136thrust24THRUST_300001_SM_1000_NS12placeholders2_4E - _ZN40_INTERNAL_b14643c3_4_k_cu_11a96827_754136thrust24THRUST_300001_SM_1000_NS12placeholders2_2E)
_ZN40_INTERNAL_b14643c3_4_k_cu_11a96827_754136thrust24THRUST_300001_SM_1000_NS12placeholders2_2E:
	.zero		1
	.type		_ZN40_INTERNAL_b14643c3_4_k_cu_11a96827_754136thrust24THRUST_300001_SM_1000_NS12placeholders2_4E,@object
	.size		_ZN40_INTERNAL_b14643c3_4_k_cu_11a96827_754136thrust24THRUST_300001_SM_1000_NS12placeholders2_4E,(_ZN40_INTERNAL_b14643c3_4_k_cu_11a96827_754134cuda3std3__45__cpo3endE - _ZN40_INTERNAL_b14643c3_4_k_cu_11a96827_754136thrust24THRUST_300001_SM_1000_NS12placeholders2_4E)
_ZN40_INTERNAL_b14643c3_4_k_cu_11a96827_754136thrust24THRUST_300001_SM_1000_NS12placeholders2_4E:
	.zero		1
	.type		_ZN40_INTERNAL_b14643c3_4_k_cu_11a96827_754134cuda3std3__45__cpo3endE,@object
	.size		_ZN40_INTERNAL_b14643c3_4_k_cu_11a96827_754134cuda3std3__45__cpo3endE,(_ZN40_INTERNAL_b14643c3_4_k_cu_11a96827_754134cuda3std6ranges3__45__cpo3endE - _ZN40_INTERNAL_b14643c3_4_k_cu_11a96827_754134cuda3std3__45__cpo3endE)
_ZN40_INTERNAL_b14643c3_4_k_cu_11a96827_754134cuda3std3__45__cpo3endE:
	.zero		1
	.type		_ZN40_INTERNAL_b14643c3_4_k_cu_11a96827_754134cuda3std6ranges3__45__cpo3endE,@object
	.size		_ZN40_INTERNAL_b14643c3_4_k_cu_11a96827_754134cuda3std6ranges3__45__cpo3endE,(_ZN40_INTERNAL_b14643c3_4_k_cu_11a96827_754134cuda3std3__419piecewise_constructE - _ZN40_INTERNAL_b14643c3_4_k_cu_11a96827_754134cuda3std6ranges3__45__cpo3endE)
_ZN40_INTERNAL_b14643c3_4_k_cu_11a96827_754134cuda3std6ranges3__45__cpo3endE:
	.zero		1
	.type		_ZN40_INTERNAL_b14643c3_4_k_cu_11a96827_754134cuda3std3__419piecewise_constructE,@object
	.size		_ZN40_INTERNAL_b14643c3_4_k_cu_11a96827_754134cuda3std3__419piecewise_constructE,(_ZN40_INTERNAL_b14643c3_4_k_cu_11a96827_754134cuda3std6ranges3__45__cpo5cdataE - _ZN40_INTERNAL_b14643c3_4_k_cu_11a96827_754134cuda3std3__419piecewise_constructE)
_ZN40_INTERNAL_b14643c3_4_k_cu_11a96827_754134cuda3std3__419piecewise_constructE:
	.zero		1
	.type		_ZN40_INTERNAL_b14643c3_4_k_cu_11a96827_754134cuda3std6ranges3__45__cpo5cdataE,@object
	.size		_ZN40_INTERNAL_b14643c3_4_k_cu_11a96827_754134cuda3std6ranges3__45__cpo5cdataE,(_ZN40_INTERNAL_b14643c3_4_k_cu_11a96827_754136thrust24THRUST_300001_SM_1000_NS12placeholders2_8E - _ZN40_INTERNAL_b14643c3_4_k_cu_11a96827_754134cuda3std6ranges3__45__cpo5cdataE)
_ZN40_INTERNAL_b14643c3_4_k_cu_11a96827_754134cuda3std6ranges3__45__cpo5cdataE:
	.zero		1
	.type		_ZN40_INTERNAL_b14643c3_4_k_cu_11a96827_754136thrust24THRUST_300001_SM_1000_NS12placeholders2_8E,@object
	.size		_ZN40_INTERNAL_b14643c3_4_k_cu_11a96827_754136thrust24THRUST_300001_SM_1000_NS12placeholders2_8E,(_ZN40_INTERNAL_b14643c3_4_k_cu_11a96827_754134cuda3std3__45__cpo4rendE - _ZN40_INTERNAL_b14643c3_4_k_cu_11a96827_754136thrust24THRUST_300001_SM_1000_NS12placeholders2_8E)
_ZN40_INTERNAL_b14643c3_4_k_cu_11a96827_754136thrust24THRUST_300001_SM_1000_NS12placeholders2_8E:
	.zero		1
	.type		_ZN40_INTERNAL_b14643c3_4_k_cu_11a96827_754134cuda3std3__45__cpo4rendE,@object
	.size		_ZN40_INTERNAL_b14643c3_4_k_cu_11a96827_754134cuda3std3__45__cpo4rendE,(_ZN40_INTERNAL_b14643c3_4_k_cu_11a96827_754134cuda3std6ranges3__45__cpo9iter_swapE - _ZN40_INTERNAL_b14643c3_4_k_cu_11a96827_754134cuda3std3__45__cpo4rendE)
_ZN40_INTERNAL_b14643c3_4_k_cu_11a96827_754134cuda3std3__45__cpo4rendE:
	.zero		1
	.type		_ZN40_INTERNAL_b14643c3_4_k_cu_11a96827_754134cuda3std6ranges3__45__cpo9iter_swapE,@object
	.size		_ZN40_INTERNAL_b14643c3_4_k_cu_11a96827_754134cuda3std6ranges3__45__cpo9iter_swapE,(_ZN40_INTERNAL_b14643c3_4_k_cu_11a96827_754134cuda3std3__48unexpectE - _ZN40_INTERNAL_b14643c3_4_k_cu_11a96827_754134cuda3std6ranges3__45__cpo9iter_swapE)
_ZN40_INTERNAL_b14643c3_4_k_cu_11a96827_754134cuda3std6ranges3__45__cpo9iter_swapE:
	.zero		1
	.type		_ZN40_INTERNAL_b14643c3_4_k_cu_11a96827_754134cuda3std3__48unexpectE,@object
	.size		_ZN40_INTERNAL_b14643c3_4_k_cu_11a96827_754134cuda3std3__48unexpectE,(_ZN40_INTERNAL_b14643c3_4_k_cu_11a96827_754136thrust24THRUST_300001_SM_1000_NS6system6detail10sequential3seqE - _ZN40_INTERNAL_b14643c3_4_k_cu_11a96827_754134cuda3std3__48unexpectE)
_ZN40_INTERNAL_b14643c3_4_k_cu_11a96827_754134cuda3std3__48unexpectE:
	.zero		1
	.type		_ZN40_INTERNAL_b14643c3_4_k_cu_11a96827_754136thrust24THRUST_300001_SM_1000_NS6system6detail10sequential3seqE,@object
	.size		_ZN40_INTERNAL_b14643c3_4_k_cu_11a96827_754136thrust24THRUST_300001_SM_1000_NS6system6detail10sequential3seqE,(.L_29 - _ZN40_INTERNAL_b14643c3_4_k_cu_11a96827_754136thrust24THRUST_300001_SM_1000_NS6system6detail10sequential3seqE)
_ZN40_INTERNAL_b14643c3_4_k_cu_11a96827_754136thrust24THRUST_300001_SM_1000_NS6system6detail10sequential3seqE:
	.zero		1
.L_29:


//--------------------- .nv.constant0._ZN3cub18CUB_300001_SM_10006detail11EmptyKernelIvEEvv --------------------------
	.section	.nv.constant0._ZN3cub18CUB_300001_SM_10006detail11EmptyKernelIvEEvv,"a",@progbits
	.sectionflags	@""
	.align	4
.nv.constant0._ZN3cub18CUB_300001_SM_10006detail11EmptyKernelIvEEvv:
	.zero		896


//--------------------- SYMBOLS --------------------------

	.type		.nv.reservedSmem.offset0,@object
	.size		.nv.reservedSmem.offset0,0x4
